//
// Generated by NVIDIA NVVM Compiler
//
// Compiler Build ID: CL-36424714
// Cuda compilation tools, release 13.0, V13.0.88
// Based on NVVM 20.0.0
//

.version 9.0
.target sm_100
.address_size 64

	// .globl	_Z21count_2d_equal_kernelPKiPiiii

.visible .entry _Z21count_2d_equal_kernelPKiPiiii(
	.param .u64 .ptr .align 1 _Z21count_2d_equal_kernelPKiPiiii_param_0,
	.param .u64 .ptr .align 1 _Z21count_2d_equal_kernelPKiPiiii_param_1,
	.param .u32 _Z21count_2d_equal_kernelPKiPiiii_param_2,
	.param .u32 _Z21count_2d_equal_kernelPKiPiiii_param_3,
	.param .u32 _Z21count_2d_equal_kernelPKiPiiii_param_4
)
{
	.reg .pred 	%p<3>;
	.reg .b32 	%r<11>;
	.reg .b64 	%rd<7>;

	ld.param.u64 	%rd1, [_Z21count_2d_equal_kernelPKiPiiii_param_0];
	ld.param.u64 	%rd2, [_Z21count_2d_equal_kernelPKiPiiii_param_1];
	ld.param.u32 	%r3, [_Z21count_2d_equal_kernelPKiPiiii_param_2];
	ld.param.u32 	%r4, [_Z21count_2d_equal_kernelPKiPiiii_param_3];
	ld.param.u32 	%r2, [_Z21count_2d_equal_kernelPKiPiiii_param_4];
	mov.u32 	%r5, %ntid.x;
	mov.u32 	%r6, %ctaid.x;
	mov.u32 	%r7, %tid.x;
	mad.lo.s32 	%r1, %r5, %r6, %r7;
	mul.lo.s32 	%r8, %r4, %r3;
	setp.ge.s32 	%p1, %r1, %r8;
	@%p1 bra 	$L__BB0_3;
	cvta.to.global.u64 	%rd3, %rd1;
	mul.wide.s32 	%rd4, %r1, 4;
	add.s64 	%rd5, %rd3, %rd4;
	ld.global.u32 	%r9, [%rd5];
	setp.ne.s32 	%p2, %r9, %r2;
	@%p2 bra 	$L__BB0_3;
	cvta.to.global.u64 	%rd6, %rd2;
	atom.global.add.u32 	%r10, [%rd6], 1;
$L__BB0_3:
	ret;

}


// ===== COMPILED SASS (sm_100) =====

	.target	sm_100

	.elftype	@"ET_EXEC"


//--------------------- .note.nv.tkinfo           --------------------------
	.section	.note.nv.tkinfo,"",@"SHT_NOTE"
	.sectionflags	@"SHF_NOTE_NV_TKINFO"
	.tkinfo
        /*0018*/ 	.word	0x00000002
        /*0030*/ 	.string	""
        /*0030*/ 	.string	"ptxas"
        /*0030*/ 	.string	"Cuda compilation tools, release 13.0, V13.0.88"
        /*0030*/ 	.string	"Build cuda_13.0.r13.0/compiler.36424714_0"
        /*0030*/ 	.string	"-arch sm_100 -m 64 "



//--------------------- .note.nv.cuinfo           --------------------------
	.section	.note.nv.cuinfo,"",@"SHT_NOTE"
	.sectionflags	@"SHF_NOTE_NV_CUINFO"
        /*0018*/ 	.short	0x0002
        /*001a*/ 	.short	0x0064
        /*001c*/ 	.short	0x0082
	.zero		2


//--------------------- .nv.info                  --------------------------
	.section	.nv.info,"",@"SHT_CUDA_INFO"
	.align	4


	//----- nvinfo : EIATTR_REGCOUNT
	.align		4
        /*0000*/ 	.byte	0x04, 0x2f
        /*0002*/ 	.short	(.L_1 - .L_0)
	.align		4
.L_0:
        /*0004*/ 	.word	index@(_Z21count_2d_equal_kernelPKiPiiii)
        /*0008*/ 	.word	0x00000008


	//----- nvinfo : EIATTR_FRAME_SIZE
	.align		4
.L_1:
        /*000c*/ 	.byte	0x04, 0x11
        /*000e*/ 	.short	(.L_3 - .L_2)
	.align		4
.L_2:
        /*0010*/ 	.word	index@(_Z21count_2d_equal_kernelPKiPiiii)
        /*0014*/ 	.word	0x00000000


	//----- nvinfo : EIATTR_MIN_STACK_SIZE
	.align		4
.L_3:
        /*0018*/ 	.byte	0x04, 0x12
        /*001a*/ 	.short	(.L_5 - .L_4)
	.align		4
.L_4:
        /*001c*/ 	.word	index@(_Z21count_2d_equal_kernelPKiPiiii)
        /*0020*/ 	.word	0x00000000
.L_5:


//--------------------- .nv.compat                --------------------------
	.section	.nv.compat,"",@"SHT_CUDA_COMPAT_INFO"
	.align	4
        /*0000*/ 	.byte	0x02, 0x09, 0x00, 0x00, 0x02, 0x02, 0x01, 0x00, 0x02, 0x05, 0x05, 0x00, 0x03, 0x07, 0x01, 0x01
        /*0010*/ 	.byte	0x02, 0x03, 0x00, 0x00, 0x02, 0x06, 0x01, 0x00, 0x04, 0x0b, 0x08, 0x00, 0x09, 0x00, 0x00, 0x00
        /*0020*/ 	.byte	0x00, 0x00, 0x00, 0x00


//--------------------- .nv.info._Z21count_2d_equal_kernelPKiPiiii --------------------------
	.section	.nv.info._Z21count_2d_equal_kernelPKiPiiii,"",@"SHT_CUDA_INFO"
	.sectionflags	@""
	.align	4


	//----- nvinfo : EIATTR_CUDA_API_VERSION
	.align		4
        /*0000*/ 	.byte	0x04, 0x37
        /*0002*/ 	.short	(.L_7 - .L_6)
.L_6:
        /*0004*/ 	.word	0x00000082


	//----- nvinfo : EIATTR_KPARAM_INFO
	.align		4
.L_7:
        /*0008*/ 	.byte	0x04, 0x17
        /*000a*/ 	.short	(.L_9 - .L_8)
.L_8:
        /*000c*/ 	.word	0x00000000
        /*0010*/ 	.short	0x0004
        /*0012*/ 	.short	0x0018
        /*0014*/ 	.byte	0x00, 0xf0, 0x11, 0x00


	//----- nvinfo : EIATTR_KPARAM_INFO
	.align		4
.L_9:
        /*0018*/ 	.byte	0x04, 0x17
        /*001a*/ 	.short	(.L_11 - .L_10)
.L_10:
        /*001c*/ 	.word	0x00000000
        /*0020*/ 	.short	0x0003
        /*0022*/ 	.short	0x0014
        /*0024*/ 	.byte	0x00, 0xf0, 0x11, 0x00


	//----- nvinfo : EIATTR_KPARAM_INFO
	.align		4
.L_11:
        /*0028*/ 	.byte	0x04, 0x17
        /*002a*/ 	.short	(.L_13 - .L_12)
.L_12:
        /*002c*/ 	.word	0x00000000
        /*0030*/ 	.short	0x0002
        /*0032*/ 	.short	0x0010
        /*0034*/ 	.byte	0x00, 0xf0, 0x11, 0x00


	//----- nvinfo : EIATTR_KPARAM_INFO
	.align		4
.L_13:
        /*0038*/ 	.byte	0x04, 0x17
        /*003a*/ 	.short	(.L_15 - .L_14)
.L_14:
        /*003c*/ 	.word	0x00000000
        /*0040*/ 	.short	0x0001
        /*0042*/ 	.short	0x0008
        /*0044*/ 	.byte	0x00, 0xf5, 0x21, 0x00


	//----- nvinfo : EIATTR_KPARAM_INFO
	.align		4
.L_15:
        /*0048*/ 	.byte	0x04, 0x17
        /*004a*/ 	.short	(.L_17 - .L_16)
.L_16:
        /*004c*/ 	.word	0x00000000
        /*0050*/ 	.short	0x0000
        /*0052*/ 	.short	0x0000
        /*0054*/ 	.byte	0x00, 0xf5, 0x21, 0x00


	//----- nvinfo : EIATTR_SPARSE_MMA_MASK
	.align		4
.L_17:
        /*0058*/ 	.byte	0x03, 0x50
        /*005a*/ 	.short	0x0000


	//----- nvinfo : EIATTR_MAXREG_COUNT
	.align		4
        /*005c*/ 	.byte	0x03, 0x1b
        /*005e*/ 	.short	0x00ff


	//----- nvinfo : EIATTR_MERCURY_ISA_VERSION
	.align		4
        /*0060*/ 	.byte	0x03, 0x5f
        /*0062*/ 	.short	0x0101


	//----- nvinfo : EIATTR_INT_WARP_WIDE_INSTR_OFFSETS
	.align		4
        /*0064*/ 	.byte	0x04, 0x31
        /*0066*/ 	.short	(.L_19 - .L_18)


	//   ....[0]....
.L_18:
        /*0068*/ 	.word	0x00000120


	//----- nvinfo : EIATTR_VRC_CTA_INIT_COUNT
	.align		4
.L_19:
        /*006c*/ 	.byte	0x02, 0x4a
	.zero		1
	.zero		1


	//----- nvinfo : EIATTR_EXIT_INSTR_OFFSETS
	.align		4
        /*0070*/ 	.byte	0x04, 0x1c
        /*0072*/ 	.short	(.L_21 - .L_20)


	//   ....[0]....
.L_20:
        /*0074*/ 	.word	0x00000080


	//   ....[1]....
        /*0078*/ 	.word	0x000000f0


	//   ....[2]....
        /*007c*/ 	.word	0x00000170


	//----- nvinfo : EIATTR_CBANK_PARAM_SIZE
	.align		4
.L_21:
        /*0080*/ 	.byte	0x03, 0x19
        /*0082*/ 	.short	0x001c


	//----- nvinfo : EIATTR_PARAM_CBANK
	.align		4
        /*0084*/ 	.byte	0x04, 0x0a
        /*0086*/ 	.short	(.L_23 - .L_22)
	.align		4
.L_22:
        /*0088*/ 	.word	index@(.nv.constant0._Z21count_2d_equal_kernelPKiPiiii)
        /*008c*/ 	.short	0x0380
        /*008e*/ 	.short	0x001c


	//----- nvinfo : EIATTR_SW_WAR
	.align		4
.L_23:
        /*0090*/ 	.byte	0x04, 0x36
        /*0092*/ 	.short	(.L_25 - .L_24)
.L_24:
        /*0094*/ 	.word	0x00000008
.L_25:


//--------------------- .nv.callgraph             --------------------------
	.section	.nv.callgraph,"",@"SHT_CUDA_CALLGRAPH"
	.align	4
	.sectionentsize	8
	.align		4
        /*0000*/ 	.word	0x00000000
	.align		4
        /*0004*/ 	.word	0xffffffff
	.align		4
        /*0008*/ 	.word	0x00000000
	.align		4
        /*000c*/ 	.word	0xfffffffe
	.align		4
        /*0010*/ 	.word	0x00000000
	.align		4
        /*0014*/ 	.word	0xfffffffd
	.align		4
        /*0018*/ 	.word	0x00000000
	.align		4
        /*001c*/ 	.word	0xfffffffc


//--------------------- .text._Z21count_2d_equal_kernelPKiPiiii --------------------------
	.section	.text._Z21count_2d_equal_kernelPKiPiiii,"ax",@progbits
	.align	128
        .global         _Z21count_2d_equal_kernelPKiPiiii
        .type           _Z21count_2d_equal_kernelPKiPiiii,@function
        .size           _Z21count_2d_equal_kernelPKiPiiii,(.L_x_1 - _Z21count_2d_equal_kernelPKiPiiii)
        .other          _Z21count_2d_equal_kernelPKiPiiii,@"STO_CUDA_ENTRY STV_DEFAULT"
_Z21count_2d_equal_kernelPKiPiiii:
.text._Z21count_2d_equal_kernelPKiPiiii:
[----:B------:R-:W-:Y:S01]  /*0000*/  LDC R1, c[0x0][0x37c] ;  /* 0x0000df00ff017b82 */ /* 0x000fe20000000800 */
[----:B------:R-:W0:Y:S01]  /*0010*/  S2R R5, SR_CTAID.X ;  /* 0x0000000000057919 */ /* 0x000e220000002500 */
[----:B------:R-:W1:Y:S01]  /*0020*/  LDCU.64 UR4, c[0x0][0x390] ;  /* 0x00007200ff0477ac */ /* 0x000e620008000a00 */
[----:B------:R-:W0:Y:S01]  /*0030*/  S2R R0, SR_TID.X ;  /* 0x0000000000007919 */ /* 0x000e220000002100 */
[----:B------:R-:W0:Y:S01]  /*0040*/  LDCU UR6, c[0x0][0x360] ;  /* 0x00006c00ff0677ac */ /* 0x000e220008000800 */
[----:B-1----:R-:W-:Y:S01]  /*0050*/  UIMAD UR4, UR5, UR4, URZ ;  /* 0x00000004050472a4 */ /* 0x002fe2000f8e02ff */
[----:B0-----:R-:W-:-:S05]  /*0060*/  IMAD R5, R5, UR6, R0 ;  /* 0x0000000605057c24 */ /* 0x001fca000f8e0200 */
[----:B------:R-:W-:-:S13]  /*0070*/  ISETP.GE.AND P0, PT, R5, UR4, PT ;  /* 0x0000000405007c0c */ /* 0x000fda000bf06270 */
[----:B------:R-:W-:Y:S05]  /*0080*/  @P0 EXIT ;  /* 0x000000000000094d */ /* 0x000fea0003800000 */
[----:B------:R-:W0:Y:S01]  /*0090*/  LDC.64 R2, c[0x0][0x380] ;  /* 0x0000e000ff027b82 */ /* 0x000e220000000a00 */
[----:B------:R-:W1:Y:S01]  /*00a0*/  LDCU.64 UR4, c[0x0][0x358] ;  /* 0x00006b00ff0477ac */ /* 0x000e620008000a00 */
[----:B------:R-:W2:Y:S01]  /*00b0*/  LDCU UR6, c[0x0][0x398] ;  /* 0x00007300ff0677ac */ /* 0x000ea20008000800 */
[----:B0-----:R-:W-:-:S06]  /*00c0*/  IMAD.WIDE R2, R5, 0x4, R2 ;  /* 0x0000000405027825 */ /* 0x001fcc00078e0202 */
[----:B-1----:R-:W2:Y:S02]  /*00d0*/  LDG.E R2, desc[UR4][R2.64] ;  /* 0x0000000402027981 */ /* 0x002ea4000c1e1900 */
[----:B--2---:R-:W-:-:S13]  /*00e0*/  ISETP.NE.AND P0, PT, R2, UR6, PT ;  /* 0x0000000602007c0c */ /* 0x004fda000bf05270 */
[----:B------:R-:W-:Y:S05]  /*00f0*/  @P0 EXIT ;  /* 0x000000000000094d */ /* 0x000fea0003800000 */
[----:B------:R-:W0:Y:S01]  /*0100*/  S2R R0, SR_LANEID ;  /* 0x0000000000007919 */ /* 0x000e220000000000 */
[----:B------:R-:W1:Y:S01]  /*0110*/  LDC.64 R2, c[0x0][0x388] ;  /* 0x0000e200ff027b82 */ /* 0x000e620000000a00 */
[----:B------:R-:W-:Y:S02]  /*0120*/  VOTEU.ANY UR6, UPT, PT ;  /* 0x0000000000067886 */ /* 0x000fe400038e0100 */
[----:B------:R-:W-:Y:S02]  /*0130*/  UFLO.U32 UR7, UR6 ;  /* 0x00000006000772bd */ /* 0x000fe400080e0000 */
[----:B------:R-:W1:Y:S04]  /*0140*/  POPC R5, UR6 ;  /* 0x0000000600057d09 */ /* 0x000e680008000000 */
[----:B0-----:R-:W-:-:S13]  /*0150*/  ISETP.EQ.U32.AND P0, PT, R0, UR7, PT ;  /* 0x0000000700007c0c */ /* 0x001fda000bf02070 */
[----:B-1----:R-:W-:Y:S01]  /*0160*/  @P0 REDG.E.ADD.STRONG.GPU desc[UR4][R2.64], R5 ;  /* 0x000000050200098e */ /* 0x002fe2000c12e104 */
[----:B------:R-:W-:Y:S05]  /*0170*/  EXIT ;  /* 0x000000000000794d */ /* 0x000fea0003800000 */
.L_x_0:
[----:B------:R-:W-:-:S00]  /*0180*/  BRA `(.L_x_0) ;  /* 0xfffffffc00fc7947 */ /* 0x000fc0000383ffff */
[----:B------:R-:W-:-:S00]  /*0190*/  NOP ;  /* 0x0000000000007918 */ /* 0x000fc00000000000 */
        /* <DEDUP_REMOVED lines=14> */
.L_x_1:


//--------------------- .nv.shared.reserved.0     --------------------------
	.section	.nv.shared.reserved.0,"aw",@nobits
	.weak		__nv_reservedSMEM_offset_0_alias
	.size		__nv_reservedSMEM_offset_0_alias, 0, 64
	.other		__nv_reservedSMEM_offset_0_alias,@"STO_CUDA_RESERVED_SHARED STV_DEFAULT"
__nv_reservedSMEM_offset_0_alias:
	.zero		0
	.zero		64


//--------------------- .nv.constant0._Z21count_2d_equal_kernelPKiPiiii --------------------------
	.section	.nv.constant0._Z21count_2d_equal_kernelPKiPiiii,"a",@progbits
	.sectionflags	@""
	.align	4
.nv.constant0._Z21count_2d_equal_kernelPKiPiiii:
	.zero		924


//--------------------- SYMBOLS --------------------------

	.type		.nv.reservedSmem.offset0,@object
	.size		.nv.reservedSmem.offset0,0x4
